//
// Generated by NVIDIA NVVM Compiler
//
// Compiler Build ID: CL-36424714
// Cuda compilation tools, release 13.0, V13.0.88
// Based on NVVM 20.0.0
//

.version 9.0
.target sm_100
.address_size 64

	// .globl	_Z12idx_calc_tidPi
.extern .func  (.param .b32 func_retval0) vprintf
(
	.param .b64 vprintf_param_0,
	.param .b64 vprintf_param_1
)
;
.global .align 1 .b8 $str[37] = {91, 68, 69, 86, 73, 67, 69, 93, 32, 116, 104, 114, 101, 97, 100, 73, 100, 120, 46, 120, 58, 32, 37, 100, 44, 32, 100, 97, 116, 97, 58, 32, 37, 100, 10, 13};
.global .align 1 .b8 $str$1[94] = {91, 68, 69, 86, 73, 67, 69, 93, 32, 103, 114, 105, 100, 68, 105, 109, 46, 120, 58, 32, 37, 100, 44, 32, 98, 108, 111, 99, 107, 73, 100, 120, 46, 120, 58, 32, 37, 100, 44, 32, 98, 108, 111, 99, 107, 73, 100, 120, 46, 121, 58, 32, 37, 100, 44, 32, 32, 116, 104, 114, 101, 97, 100, 73, 100, 120, 46, 120, 58, 32, 37, 100, 44, 32, 103, 105, 100, 58, 32, 37, 100, 44, 32, 100, 97, 116, 97, 58, 32, 37, 100, 10, 13};

.visible .entry _Z12idx_calc_tidPi(
	.param .u64 .ptr .align 1 _Z12idx_calc_tidPi_param_0
)
{
	.local .align 8 .b8 	__local_depot0[8];
	.reg .b64 	%SP;
	.reg .b64 	%SPL;
	.reg .b32 	%r<5>;
	.reg .b64 	%rd<9>;

	mov.u64 	%SPL, __local_depot0;
	cvta.local.u64 	%SP, %SPL;
	ld.param.u64 	%rd1, [_Z12idx_calc_tidPi_param_0];
	cvta.to.global.u64 	%rd2, %rd1;
	add.u64 	%rd3, %SP, 0;
	add.u64 	%rd4, %SPL, 0;
	mov.u32 	%r1, %tid.x;
	mul.wide.u32 	%rd5, %r1, 4;
	add.s64 	%rd6, %rd2, %rd5;
	ld.global.u32 	%r2, [%rd6];
	st.local.v2.u32 	[%rd4], {%r1, %r2};
	mov.u64 	%rd7, $str;
	cvta.global.u64 	%rd8, %rd7;
	{ // callseq 0, 0
	.param .b64 param0;
	st.param.b64 	[param0], %rd8;
	.param .b64 param1;
	st.param.b64 	[param1], %rd3;
	.param .b32 retval0;
	call.uni (retval0), 
	vprintf, 
	(
	param0, 
	param1
	);
	ld.param.b32 	%r3, [retval0];
	} // callseq 0
	ret;

}
	// .globl	_Z12idx_calc_gidPi
.visible .entry _Z12idx_calc_gidPi(
	.param .u64 .ptr .align 1 _Z12idx_calc_gidPi_param_0
)
{
	.local .align 8 .b8 	__local_depot1[24];
	.reg .b64 	%SP;
	.reg .b64 	%SPL;
	.reg .b32 	%r<15>;
	.reg .b64 	%rd<9>;

	mov.u64 	%SPL, __local_depot1;
	cvta.local.u64 	%SP, %SPL;
	ld.param.u64 	%rd1, [_Z12idx_calc_gidPi_param_0];
	cvta.to.global.u64 	%rd2, %rd1;
	add.u64 	%rd3, %SP, 0;
	add.u64 	%rd4, %SPL, 0;
	mov.u32 	%r1, %tid.x;
	mov.u32 	%r2, %tid.y;
	mov.u32 	%r3, %ntid.x;
	mad.lo.s32 	%r4, %r2, %r3, %r1;
	mov.u32 	%r5, %ctaid.x;
	mov.u32 	%r6, %ntid.y;
	mov.u32 	%r7, %ctaid.y;
	mov.u32 	%r8, %nctaid.x;
	mad.lo.s32 	%r9, %r8, %r7, %r5;
	mul.lo.s32 	%r10, %r6, %r3;
	mad.lo.s32 	%r11, %r10, %r9, %r4;
	mul.wide.s32 	%rd5, %r11, 4;
	add.s64 	%rd6, %rd2, %rd5;
	ld.global.u32 	%r12, [%rd6];
	st.local.v2.u32 	[%rd4], {%r8, %r5};
	st.local.v2.u32 	[%rd4+8], {%r7, %r4};
	st.local.v2.u32 	[%rd4+16], {%r11, %r12};
	mov.u64 	%rd7, $str$1;
	cvta.global.u64 	%rd8, %rd7;
	{ // callseq 1, 0
	.param .b64 param0;
	st.param.b64 	[param0], %rd8;
	.param .b64 param1;
	st.param.b64 	[param1], %rd3;
	.param .b32 retval0;
	call.uni (retval0), 
	vprintf, 
	(
	param0, 
	param1
	);
	ld.param.b32 	%r13, [retval0];
	} // callseq 1
	ret;

}


// ===== COMPILED SASS (sm_100) =====

	.target	sm_100

	.elftype	@"ET_EXEC"


//--------------------- .note.nv.tkinfo           --------------------------
	.section	.note.nv.tkinfo,"",@"SHT_NOTE"
	.sectionflags	@"SHF_NOTE_NV_TKINFO"
	.tkinfo
        /*0018*/ 	.word	0x00000002
        /*0030*/ 	.string	""
        /*0030*/ 	.string	"ptxas"
        /*0030*/ 	.string	"Cuda compilation tools, release 13.0, V13.0.88"
        /*0030*/ 	.string	"Build cuda_13.0.r13.0/compiler.36424714_0"
        /*0030*/ 	.string	"-arch sm_100 -m 64 "



//--------------------- .note.nv.cuinfo           --------------------------
	.section	.note.nv.cuinfo,"",@"SHT_NOTE"
	.sectionflags	@"SHF_NOTE_NV_CUINFO"
        /*0018*/ 	.short	0x0002
        /*001a*/ 	.short	0x0064
        /*001c*/ 	.short	0x0082
	.zero		2


//--------------------- .nv.info                  --------------------------
	.section	.nv.info,"",@"SHT_CUDA_INFO"
	.align	4


	//----- nvinfo : EIATTR_REGCOUNT
	.align		4
        /*0000*/ 	.byte	0x04, 0x2f
        /*0002*/ 	.short	(.L_3 - .L_2)
	.align		4
.L_2:
        /*0004*/ 	.word	index@(_Z12idx_calc_tidPi)
        /*0008*/ 	.word	0x00000018


	//----- nvinfo : EIATTR_FRAME_SIZE
	.align		4
.L_3:
        /*000c*/ 	.byte	0x04, 0x11
        /*000e*/ 	.short	(.L_5 - .L_4)
	.align		4
.L_4:
        /*0010*/ 	.word	index@(_Z12idx_calc_tidPi)
        /*0014*/ 	.word	0x00000008


	//----- nvinfo : EIATTR_REGCOUNT
	.align		4
.L_5:
        /*0018*/ 	.byte	0x04, 0x2f
        /*001a*/ 	.short	(.L_7 - .L_6)
	.align		4
.L_6:
        /*001c*/ 	.word	index@(_Z12idx_calc_gidPi)
        /*0020*/ 	.word	0x00000018


	//----- nvinfo : EIATTR_FRAME_SIZE
	.align		4
.L_7:
        /*0024*/ 	.byte	0x04, 0x11
        /*0026*/ 	.short	(.L_9 - .L_8)
	.align		4
.L_8:
        /*0028*/ 	.word	index@(_Z12idx_calc_gidPi)
        /*002c*/ 	.word	0x00000018


	//----- nvinfo : EIATTR_MIN_STACK_SIZE
	.align		4
.L_9:
        /*0030*/ 	.byte	0x04, 0x12
        /*0032*/ 	.short	(.L_11 - .L_10)
	.align		4
.L_10:
        /*0034*/ 	.word	index@(_Z12idx_calc_gidPi)
        /*0038*/ 	.word	0x00000018


	//----- nvinfo : EIATTR_MIN_STACK_SIZE
	.align		4
.L_11:
        /*003c*/ 	.byte	0x04, 0x12
        /*003e*/ 	.short	(.L_13 - .L_12)
	.align		4
.L_12:
        /*0040*/ 	.word	index@(_Z12idx_calc_tidPi)
        /*0044*/ 	.word	0x00000008
.L_13:


//--------------------- .nv.compat                --------------------------
	.section	.nv.compat,"",@"SHT_CUDA_COMPAT_INFO"
	.align	4
        /*0000*/ 	.byte	0x02, 0x09, 0x00, 0x00, 0x02, 0x02, 0x01, 0x00, 0x02, 0x05, 0x05, 0x00, 0x03, 0x07, 0x01, 0x01
        /*0010*/ 	.byte	0x02, 0x03, 0x00, 0x00, 0x02, 0x06, 0x01, 0x00, 0x04, 0x0b, 0x08, 0x00, 0x09, 0x00, 0x00, 0x00
        /*0020*/ 	.byte	0x00, 0x00, 0x00, 0x00


//--------------------- .nv.info._Z12idx_calc_gidPi --------------------------
	.section	.nv.info._Z12idx_calc_gidPi,"",@"SHT_CUDA_INFO"
	.sectionflags	@""
	.align	4


	//----- nvinfo : EIATTR_CUDA_API_VERSION
	.align		4
        /*0000*/ 	.byte	0x04, 0x37
        /*0002*/ 	.short	(.L_15 - .L_14)
.L_14:
        /*0004*/ 	.word	0x00000082


	//----- nvinfo : EIATTR_KPARAM_INFO
	.align		4
.L_15:
        /*0008*/ 	.byte	0x04, 0x17
        /*000a*/ 	.short	(.L_17 - .L_16)
.L_16:
        /*000c*/ 	.word	0x00000000
        /*0010*/ 	.short	0x0000
        /*0012*/ 	.short	0x0000
        /*0014*/ 	.byte	0x00, 0xf5, 0x21, 0x00


	//----- nvinfo : EIATTR_SPARSE_MMA_MASK
	.align		4
.L_17:
        /*0018*/ 	.byte	0x03, 0x50
        /*001a*/ 	.short	0x0000


	//----- nvinfo : EIATTR_MAXREG_COUNT
	.align		4
        /*001c*/ 	.byte	0x03, 0x1b
        /*001e*/ 	.short	0x00ff


	//----- nvinfo : EIATTR_EXTERNS
	.align		4
        /*0020*/ 	.byte	0x04, 0x0f
        /*0022*/ 	.short	(.L_19 - .L_18)


	//   ....[0]....
	.align		4
.L_18:
        /*0024*/ 	.word	index@(vprintf)


	//----- nvinfo : EIATTR_MERCURY_ISA_VERSION
	.align		4
.L_19:
        /*0028*/ 	.byte	0x03, 0x5f
        /*002a*/ 	.short	0x0101


	//----- nvinfo : EIATTR_VRC_CTA_INIT_COUNT
	.align		4
        /*002c*/ 	.byte	0x02, 0x4a
	.zero		1
	.zero		1


	//----- nvinfo : EIATTR_SYSCALL_OFFSETS
	.align		4
        /*0030*/ 	.byte	0x04, 0x46
        /*0032*/ 	.short	(.L_21 - .L_20)


	//   ....[0]....
.L_20:
        /*0034*/ 	.word	0x000001e0


	//----- nvinfo : EIATTR_EXIT_INSTR_OFFSETS
	.align		4
.L_21:
        /*0038*/ 	.byte	0x04, 0x1c
        /*003a*/ 	.short	(.L_23 - .L_22)


	//   ....[0]....
.L_22:
        /*003c*/ 	.word	0x000001f0


	//----- nvinfo : EIATTR_CBANK_PARAM_SIZE
	.align		4
.L_23:
        /*0040*/ 	.byte	0x03, 0x19
        /*0042*/ 	.short	0x0008


	//----- nvinfo : EIATTR_PARAM_CBANK
	.align		4
        /*0044*/ 	.byte	0x04, 0x0a
        /*0046*/ 	.short	(.L_25 - .L_24)
	.align		4
.L_24:
        /*0048*/ 	.word	index@(.nv.constant0._Z12idx_calc_gidPi)
        /*004c*/ 	.short	0x0380
        /*004e*/ 	.short	0x0008


	//----- nvinfo : EIATTR_SW_WAR
	.align		4
.L_25:
        /*0050*/ 	.byte	0x04, 0x36
        /*0052*/ 	.short	(.L_27 - .L_26)
.L_26:
        /*0054*/ 	.word	0x00000008
.L_27:


//--------------------- .nv.info._Z12idx_calc_tidPi --------------------------
	.section	.nv.info._Z12idx_calc_tidPi,"",@"SHT_CUDA_INFO"
	.sectionflags	@""
	.align	4


	//----- nvinfo : EIATTR_CUDA_API_VERSION
	.align		4
        /*0000*/ 	.byte	0x04, 0x37
        /*0002*/ 	.short	(.L_29 - .L_28)
.L_28:
        /*0004*/ 	.word	0x00000082


	//----- nvinfo : EIATTR_KPARAM_INFO
	.align		4
.L_29:
        /*0008*/ 	.byte	0x04, 0x17
        /*000a*/ 	.short	(.L_31 - .L_30)
.L_30:
        /*000c*/ 	.word	0x00000000
        /*0010*/ 	.short	0x0000
        /*0012*/ 	.short	0x0000
        /*0014*/ 	.byte	0x00, 0xf5, 0x21, 0x00


	//----- nvinfo : EIATTR_SPARSE_MMA_MASK
	.align		4
.L_31:
        /*0018*/ 	.byte	0x03, 0x50
        /*001a*/ 	.short	0x0000


	//----- nvinfo : EIATTR_MAXREG_COUNT
	.align		4
        /*001c*/ 	.byte	0x03, 0x1b
        /*001e*/ 	.short	0x00ff


	//----- nvinfo : EIATTR_EXTERNS
	.align		4
        /*0020*/ 	.byte	0x04, 0x0f
        /*0022*/ 	.short	(.L_33 - .L_32)


	//   ....[0]....
	.align		4
.L_32:
        /*0024*/ 	.word	index@(vprintf)


	//----- nvinfo : EIATTR_MERCURY_ISA_VERSION
	.align		4
.L_33:
        /*0028*/ 	.byte	0x03, 0x5f
        /*002a*/ 	.short	0x0101


	//----- nvinfo : EIATTR_VRC_CTA_INIT_COUNT
	.align		4
        /*002c*/ 	.byte	0x02, 0x4a
	.zero		1
	.zero		1


	//----- nvinfo : EIATTR_SYSCALL_OFFSETS
	.align		4
        /*0030*/ 	.byte	0x04, 0x46
        /*0032*/ 	.short	(.L_35 - .L_34)


	//   ....[0]....
.L_34:
        /*0034*/ 	.word	0x00000120


	//----- nvinfo : EIATTR_EXIT_INSTR_OFFSETS
	.align		4
.L_35:
        /*0038*/ 	.byte	0x04, 0x1c
        /*003a*/ 	.short	(.L_37 - .L_36)


	//   ....[0]....
.L_36:
        /*003c*/ 	.word	0x00000130


	//----- nvinfo : EIATTR_CBANK_PARAM_SIZE
	.align		4
.L_37:
        /*0040*/ 	.byte	0x03, 0x19
        /*0042*/ 	.short	0x0008


	//----- nvinfo : EIATTR_PARAM_CBANK
	.align		4
        /*0044*/ 	.byte	0x04, 0x0a
        /*0046*/ 	.short	(.L_39 - .L_38)
	.align		4
.L_38:
        /*0048*/ 	.word	index@(.nv.constant0._Z12idx_calc_tidPi)
        /*004c*/ 	.short	0x0380
        /*004e*/ 	.short	0x0008


	//----- nvinfo : EIATTR_SW_WAR
	.align		4
.L_39:
        /*0050*/ 	.byte	0x04, 0x36
        /*0052*/ 	.short	(.L_41 - .L_40)
.L_40:
        /*0054*/ 	.word	0x00000008
.L_41:


//--------------------- .nv.callgraph             --------------------------
	.section	.nv.callgraph,"",@"SHT_CUDA_CALLGRAPH"
	.align	4
	.sectionentsize	8
	.align		4
        /*0000*/ 	.word	0x00000000
	.align		4
        /*0004*/ 	.word	0xffffffff
	.align		4
        /*0008*/ 	.word	index@(_Z12idx_calc_gidPi)
	.align		4
        /*000c*/ 	.word	index@(vprintf)
	.align		4
        /*0010*/ 	.word	index@(_Z12idx_calc_tidPi)
	.align		4
        /*0014*/ 	.word	index@(vprintf)
	.align		4
        /*0018*/ 	.word	0x00000000
	.align		4
        /*001c*/ 	.word	0xfffffffe
	.align		4
        /*0020*/ 	.word	0x00000000
	.align		4
        /*0024*/ 	.word	0xfffffffd
	.align		4
        /*0028*/ 	.word	0x00000000
	.align		4
        /*002c*/ 	.word	0xfffffffc


//--------------------- .nv.constant4             --------------------------
	.section	.nv.constant4,"a",@progbits
	.align	8
	.align		8
.nv.constant4:
        /*0000*/ 	.dword	vprintf
	.align		8
        /*0008*/ 	.dword	$str
	.align		8
        /*0010*/ 	.dword	$str$1


//--------------------- .text._Z12idx_calc_gidPi  --------------------------
	.section	.text._Z12idx_calc_gidPi,"ax",@progbits
	.align	128
        .global         _Z12idx_calc_gidPi
        .type           _Z12idx_calc_gidPi,@function
        .size           _Z12idx_calc_gidPi,(.L_x_4 - _Z12idx_calc_gidPi)
        .other          _Z12idx_calc_gidPi,@"STO_CUDA_ENTRY STV_DEFAULT"
_Z12idx_calc_gidPi:
.text._Z12idx_calc_gidPi:
[----:B------:R-:W0:Y:S01]  /*0000*/  LDC R1, c[0x0][0x37c] ;  /* 0x0000df00ff017b82 */ /* 0x000e220000000800 */
[----:B------:R-:W1:Y:S01]  /*0010*/  S2R R13, SR_TID.X ;  /* 0x00000000000d7919 */ /* 0x000e620000002100 */
[----:B------:R-:W2:Y:S06]  /*0020*/  LDCU UR5, c[0x0][0x2fc] ;  /* 0x00005f80ff0577ac */ /* 0x000eac0008000800 */
[----:B------:R-:W3:Y:S01]  /*0030*/  LDC.64 R8, c[0x0][0x380] ;  /* 0x0000e000ff087b82 */ /* 0x000ee20000000a00 */
[----:B0-----:R-:W-:Y:S01]  /*0040*/  IADD3 R1, PT, PT, R1, -0x18, RZ ;  /* 0xffffffe801017810 */ /* 0x001fe20007ffe0ff */
[----:B------:R-:W1:Y:S01]  /*0050*/  S2R R0, SR_TID.Y ;  /* 0x0000000000007919 */ /* 0x000e620000002200 */
[----:B------:R-:W0:Y:S01]  /*0060*/  LDCU UR8, c[0x0][0x360] ;  /* 0x00006c00ff0877ac */ /* 0x000e220008000800 */
[----:B------:R-:W4:Y:S01]  /*0070*/  S2R R15, SR_CTAID.X ;  /* 0x00000000000f7919 */ /* 0x000f220000002500 */
[----:B------:R-:W0:Y:S03]  /*0080*/  LDCU UR4, c[0x0][0x364] ;  /* 0x00006c80ff0477ac */ /* 0x000e260008000800 */
[----:B------:R-:W4:Y:S01]  /*0090*/  LDC R14, c[0x0][0x370] ;  /* 0x0000dc00ff0e7b82 */ /* 0x000f220000000800 */
[----:B------:R-:W4:Y:S01]  /*00a0*/  S2R R12, SR_CTAID.Y ;  /* 0x00000000000c7919 */ /* 0x000f220000002600 */
[----:B------:R-:W5:Y:S01]  /*00b0*/  LDCU.64 UR6, c[0x0][0x358] ;  /* 0x00006b00ff0677ac */ /* 0x000f620008000a00 */
[----:B0-----:R-:W-:-:S02]  /*00c0*/  UIMAD UR4, UR8, UR4, URZ ;  /* 0x00000004080472a4 */ /* 0x001fc4000f8e02ff */
[----:B-1----:R-:W-:Y:S02]  /*00d0*/  IMAD R13, R0, UR8, R13 ;  /* 0x00000008000d7c24 */ /* 0x002fe4000f8e020d */
[----:B----4-:R-:W-:-:S04]  /*00e0*/  IMAD R2, R12, R14, R15 ;  /* 0x0000000e0c027224 */ /* 0x010fc800078e020f */
[----:B------:R-:W-:-:S04]  /*00f0*/  IMAD R2, R2, UR4, R13 ;  /* 0x0000000402027c24 */ /* 0x000fc8000f8e020d */
[----:B---3--:R-:W-:-:S05]  /*0100*/  IMAD.WIDE R8, R2, 0x4, R8 ;  /* 0x0000000402087825 */ /* 0x008fca00078e0208 */
[----:B-----5:R-:W3:Y:S01]  /*0110*/  LDG.E R3, desc[UR6][R8.64] ;  /* 0x0000000608037981 */ /* 0x020ee2000c1e1900 */
[----:B------:R-:W-:Y:S01]  /*0120*/  MOV R0, 0x0 ;  /* 0x0000000000007802 */ /* 0x000fe20000000f00 */
[----:B------:R-:W0:Y:S02]  /*0130*/  LDCU UR4, c[0x0][0x2f8] ;  /* 0x00005f00ff0477ac */ /* 0x000e240008000800 */
[----:B------:R1:W-:Y:S01]  /*0140*/  STL.64 [R1+0x8], R12 ;  /* 0x0000080c01007387 */ /* 0x0003e20000100a00 */
[----:B------:R1:W4:Y:S01]  /*0150*/  LDC.64 R10, c[0x4][R0] ;  /* 0x01000000000a7b82 */ /* 0x0003220000000a00 */
[----:B------:R-:W5:Y:S02]  /*0160*/  LDCU.64 UR6, c[0x4][0x10] ;  /* 0x01000200ff0677ac */ /* 0x000f640008000a00 */
[----:B------:R1:W-:Y:S01]  /*0170*/  STL.64 [R1], R14 ;  /* 0x0000000e01007387 */ /* 0x0003e20000100a00 */
[----:B0-----:R-:W-:Y:S02]  /*0180*/  IADD3 R6, P0, PT, R1, UR4, RZ ;  /* 0x0000000401067c10 */ /* 0x001fe4000ff1e0ff */
[----:B-----5:R-:W-:-:S02]  /*0190*/  MOV R4, UR6 ;  /* 0x0000000600047c02 */ /* 0x020fc40008000f00 */
[----:B------:R-:W-:Y:S02]  /*01a0*/  MOV R5, UR7 ;  /* 0x0000000700057c02 */ /* 0x000fe40008000f00 */
[----:B--2---:R-:W-:Y:S01]  /*01b0*/  IADD3.X R7, PT, PT, RZ, UR5, RZ, P0, !PT ;  /* 0x00000005ff077c10 */ /* 0x004fe200087fe4ff */
[----:B---34-:R1:W-:Y:S06]  /*01c0*/  STL.64 [R1+0x10], R2 ;  /* 0x0000100201007387 */ /* 0x0183ec0000100a00 */
[----:B------:R-:W-:-:S07]  /*01d0*/  LEPC R20, `(.L_x_0) ;  /* 0x000000001014794e */ /* 0x000fce0000000000 */
[----:B-1----:R-:W-:Y:S05]  /*01e0*/  CALL.ABS.NOINC R10 ;  /* 0x000000000a007343 */ /* 0x002fea0003c00000 */
.L_x_0:
[----:B------:R-:W-:Y:S05]  /*01f0*/  EXIT ;  /* 0x000000000000794d */ /* 0x000fea0003800000 */
.L_x_1:
[----:B------:R-:W-:-:S00]  /*0200*/  BRA `(.L_x_1) ;  /* 0xfffffffc00fc7947 */ /* 0x000fc0000383ffff */
[----:B------:R-:W-:-:S00]  /*0210*/  NOP ;  /* 0x0000000000007918 */ /* 0x000fc00000000000 */
        /* <DEDUP_REMOVED lines=14> */
.L_x_4:


//--------------------- .text._Z12idx_calc_tidPi  --------------------------
	.section	.text._Z12idx_calc_tidPi,"ax",@progbits
	.align	128
        .global         _Z12idx_calc_tidPi
        .type           _Z12idx_calc_tidPi,@function
        .size           _Z12idx_calc_tidPi,(.L_x_5 - _Z12idx_calc_tidPi)
        .other          _Z12idx_calc_tidPi,@"STO_CUDA_ENTRY STV_DEFAULT"
_Z12idx_calc_tidPi:
.text._Z12idx_calc_tidPi:
[----:B------:R-:W0:Y:S01]  /*0000*/  LDC R1, c[0x0][0x37c] ;  /* 0x0000df00ff017b82 */ /* 0x000e220000000800 */
[----:B------:R-:W1:Y:S07]  /*0010*/  S2R R10, SR_TID.X ;  /* 0x00000000000a7919 */ /* 0x000e6e0000002100 */
[----:B------:R-:W1:Y:S01]  /*0020*/  LDC.64 R2, c[0x0][0x380] ;  /* 0x0000e000ff027b82 */ /* 0x000e620000000a00 */
[----:B------:R-:W2:Y:S01]  /*0030*/  LDCU.64 UR4, c[0x0][0x358] ;  /* 0x00006b00ff0477ac */ /* 0x000ea20008000a00 */
[----:B0-----:R-:W-:Y:S01]  /*0040*/  VIADD R1, R1, 0xfffffff8 ;  /* 0xfffffff801017836 */ /* 0x001fe20000000000 */
[----:B------:R-:W0:Y:S01]  /*0050*/  LDCU.64 UR6, c[0x4][0x8] ;  /* 0x01000100ff0677ac */ /* 0x000e220008000a00 */
[----:B-1----:R-:W-:-:S05]  /*0060*/  IMAD.WIDE.U32 R2, R10, 0x4, R2 ;  /* 0x000000040a027825 */ /* 0x002fca00078e0002 */
[----:B--2---:R-:W2:Y:S01]  /*0070*/  LDG.E R11, desc[UR4][R2.64] ;  /* 0x00000004020b7981 */ /* 0x004ea2000c1e1900 */
[----:B------:R-:W-:Y:S01]  /*0080*/  MOV R0, 0x0 ;  /* 0x0000000000007802 */ /* 0x000fe20000000f00 */
[----:B------:R-:W1:Y:S01]  /*0090*/  LDCU UR4, c[0x0][0x2f8] ;  /* 0x00005f00ff0477ac */ /* 0x000e620008000800 */
[----:B0-----:R-:W-:Y:S01]  /*00a0*/  IMAD.U32 R4, RZ, RZ, UR6 ;  /* 0x00000006ff047e24 */ /* 0x001fe2000f8e00ff */
[----:B------:R-:W-:Y:S01]  /*00b0*/  MOV R5, UR7 ;  /* 0x0000000700057c02 */ /* 0x000fe20008000f00 */
[----:B------:R0:W3:Y:S01]  /*00c0*/  LDC.64 R8, c[0x4][R0] ;  /* 0x0100000000087b82 */ /* 0x0000e20000000a00 */
[----:B------:R-:W4:Y:S01]  /*00d0*/  LDCU UR5, c[0x0][0x2fc] ;  /* 0x00005f80ff0577ac */ /* 0x000f220008000800 */
[----:B-1----:R-:W-:-:S05]  /*00e0*/  IADD3 R6, P0, PT, R1, UR4, RZ ;  /* 0x0000000401067c10 */ /* 0x002fca000ff1e0ff */
[----:B----4-:R-:W-:Y:S01]  /*00f0*/  IMAD.X R7, RZ, RZ, UR5, P0 ;  /* 0x00000005ff077e24 */ /* 0x010fe200080e06ff */
[----:B--23--:R0:W-:Y:S07]  /*0100*/  STL.64 [R1], R10 ;  /* 0x0000000a01007387 */ /* 0x00c1ee0000100a00 */
[----:B------:R-:W-:-:S07]  /*0110*/  LEPC R20, `(.L_x_2) ;  /* 0x000000001014794e */ /* 0x000fce0000000000 */
[----:B0-----:R-:W-:Y:S05]  /*0120*/  CALL.ABS.NOINC R8 ;  /* 0x0000000008007343 */ /* 0x001fea0003c00000 */
.L_x_2:
[----:B------:R-:W-:Y:S05]  /*0130*/  EXIT ;  /* 0x000000000000794d */ /* 0x000fea0003800000 */
.L_x_3:
        /* <DEDUP_REMOVED lines=12> */
.L_x_5:


//--------------------- .nv.global.init           --------------------------
	.section	.nv.global.init,"aw",@progbits
.nv.global.init:
	.type		$str,@object
	.size		$str,($str$1 - $str)
$str:
        /*0000*/ 	.byte	0x5b, 0x44, 0x45, 0x56, 0x49, 0x43, 0x45, 0x5d, 0x20, 0x74, 0x68, 0x72, 0x65, 0x61, 0x64, 0x49
        /*0010*/ 	.byte	0x64, 0x78, 0x2e, 0x78, 0x3a, 0x20, 0x25, 0x64, 0x2c, 0x20, 0x64, 0x61, 0x74, 0x61, 0x3a, 0x20
        /*0020*/ 	.byte	0x25, 0x64, 0x0a, 0x0d, 0x00
	.type		$str$1,@object
	.size		$str$1,(.L_1 - $str$1)
$str$1:
        /*0025*/ 	.byte	0x5b, 0x44, 0x45, 0x56, 0x49, 0x43, 0x45, 0x5d, 0x20, 0x67, 0x72, 0x69, 0x64, 0x44, 0x69, 0x6d
        /*0035*/ 	.byte	0x2e, 0x78, 0x3a, 0x20, 0x25, 0x64, 0x2c, 0x20, 0x62, 0x6c, 0x6f, 0x63, 0x6b, 0x49, 0x64, 0x78
        /*0045*/ 	.byte	0x2e, 0x78, 0x3a, 0x20, 0x25, 0x64, 0x2c, 0x20, 0x62, 0x6c, 0x6f, 0x63, 0x6b, 0x49, 0x64, 0x78
        /*0055*/ 	.byte	0x2e, 0x79, 0x3a, 0x20, 0x25, 0x64, 0x2c, 0x20, 0x20, 0x74, 0x68, 0x72, 0x65, 0x61, 0x64, 0x49
        /*0065*/ 	.byte	0x64, 0x78, 0x2e, 0x78, 0x3a, 0x20, 0x25, 0x64, 0x2c, 0x20, 0x67, 0x69, 0x64, 0x3a, 0x20, 0x25
        /*0075*/ 	.byte	0x64, 0x2c, 0x20, 0x64, 0x61, 0x74, 0x61, 0x3a, 0x20, 0x25, 0x64, 0x0a, 0x0d, 0x00
.L_1:


//--------------------- .nv.shared.reserved.0     --------------------------
	.section	.nv.shared.reserved.0,"aw",@nobits
	.weak		__nv_reservedSMEM_offset_0_alias
	.size		__nv_reservedSMEM_offset_0_alias, 0, 64
	.other		__nv_reservedSMEM_offset_0_alias,@"STO_CUDA_RESERVED_SHARED STV_DEFAULT"
__nv_reservedSMEM_offset_0_alias:
	.zero		0
	.zero		64


//--------------------- .nv.constant0._Z12idx_calc_gidPi --------------------------
	.section	.nv.constant0._Z12idx_calc_gidPi,"a",@progbits
	.sectionflags	@""
	.align	4
.nv.constant0._Z12idx_calc_gidPi:
	.zero		904


//--------------------- .nv.constant0._Z12idx_calc_tidPi --------------------------
	.section	.nv.constant0._Z12idx_calc_tidPi,"a",@progbits
	.sectionflags	@""
	.align	4
.nv.constant0._Z12idx_calc_tidPi:
	.zero		904


//--------------------- SYMBOLS --------------------------

	.type		.nv.reservedSmem.offset0,@object
	.size		.nv.reservedSmem.offset0,0x4
	.type		vprintf,@function
